//
// Generated by NVIDIA NVVM Compiler
//
// Compiler Build ID: CL-36424714
// Cuda compilation tools, release 13.0, V13.0.88
// Based on NVVM 20.0.0
//

.version 9.0
.target sm_100
.address_size 64

	// .globl	_Z17kernel_assignmentPKdS0_PiPdiii

.visible .entry _Z17kernel_assignmentPKdS0_PiPdiii(
	.param .u64 .ptr .align 1 _Z17kernel_assignmentPKdS0_PiPdiii_param_0,
	.param .u64 .ptr .align 1 _Z17kernel_assignmentPKdS0_PiPdiii_param_1,
	.param .u64 .ptr .align 1 _Z17kernel_assignmentPKdS0_PiPdiii_param_2,
	.param .u64 .ptr .align 1 _Z17kernel_assignmentPKdS0_PiPdiii_param_3,
	.param .u32 _Z17kernel_assignmentPKdS0_PiPdiii_param_4,
	.param .u32 _Z17kernel_assignmentPKdS0_PiPdiii_param_5,
	.param .u32 _Z17kernel_assignmentPKdS0_PiPdiii_param_6
)
{
	.reg .pred 	%p<40>;
	.reg .b32 	%r<107>;
	.reg .b64 	%rd<29>;
	.reg .b64 	%fd<142>;

	ld.param.u64 	%rd9, [_Z17kernel_assignmentPKdS0_PiPdiii_param_0];
	ld.param.u64 	%rd12, [_Z17kernel_assignmentPKdS0_PiPdiii_param_1];
	ld.param.u64 	%rd10, [_Z17kernel_assignmentPKdS0_PiPdiii_param_2];
	ld.param.u64 	%rd11, [_Z17kernel_assignmentPKdS0_PiPdiii_param_3];
	ld.param.u32 	%r32, [_Z17kernel_assignmentPKdS0_PiPdiii_param_4];
	ld.param.u32 	%r31, [_Z17kernel_assignmentPKdS0_PiPdiii_param_5];
	cvta.to.global.u64 	%rd1, %rd12;
	mov.u32 	%r33, %ctaid.x;
	mov.u32 	%r34, %ntid.x;
	mov.u32 	%r35, %tid.x;
	mad.lo.s32 	%r1, %r33, %r34, %r35;
	setp.ge.s32 	%p1, %r1, %r32;
	@%p1 bra 	$L__BB0_15;
	cvta.to.global.u64 	%rd13, %rd11;
	mul.wide.s32 	%rd14, %r1, 8;
	add.s64 	%rd2, %rd13, %rd14;
	mov.b64 	%rd15, 0;
	st.global.u64 	[%rd2], %rd15;
	setp.lt.s32 	%p2, %r31, 1;
	mov.f64 	%fd141, 0d7E37E43C8800759C;
	mov.b32 	%r106, 0;
	@%p2 bra 	$L__BB0_14;
	cvta.to.global.u64 	%rd16, %rd9;
	add.s64 	%rd18, %rd16, %rd14;
	ld.global.f64 	%fd1, [%rd18];
	and.b32  	%r2, %r31, 15;
	setp.lt.u32 	%p3, %r31, 16;
	mov.f64 	%fd141, 0d7E37E43C8800759C;
	mov.b32 	%r98, 0;
	mov.u32 	%r106, %r98;
	@%p3 bra 	$L__BB0_5;
	and.b32  	%r98, %r31, 2147483632;
	add.s64 	%rd27, %rd1, 64;
	mov.f64 	%fd141, 0d7E37E43C8800759C;
	mov.b32 	%r92, 0;
	mov.u32 	%r106, %r92;
$L__BB0_4:
	.pragma "nounroll";
	ld.global.f64 	%fd19, [%rd27+-64];
	sub.f64 	%fd20, %fd1, %fd19;
	mul.f64 	%fd21, %fd20, %fd20;
	setp.lt.f64 	%p4, %fd21, %fd141;
	selp.b32 	%r40, %r92, %r106, %p4;
	selp.f64 	%fd22, %fd21, %fd141, %p4;
	ld.global.f64 	%fd23, [%rd27+-56];
	sub.f64 	%fd24, %fd1, %fd23;
	mul.f64 	%fd25, %fd24, %fd24;
	setp.lt.f64 	%p5, %fd25, %fd22;
	add.s32 	%r41, %r92, 1;
	selp.b32 	%r42, %r41, %r40, %p5;
	selp.f64 	%fd26, %fd25, %fd22, %p5;
	ld.global.f64 	%fd27, [%rd27+-48];
	sub.f64 	%fd28, %fd1, %fd27;
	mul.f64 	%fd29, %fd28, %fd28;
	setp.lt.f64 	%p6, %fd29, %fd26;
	add.s32 	%r43, %r92, 2;
	selp.b32 	%r44, %r43, %r42, %p6;
	selp.f64 	%fd30, %fd29, %fd26, %p6;
	ld.global.f64 	%fd31, [%rd27+-40];
	sub.f64 	%fd32, %fd1, %fd31;
	mul.f64 	%fd33, %fd32, %fd32;
	setp.lt.f64 	%p7, %fd33, %fd30;
	add.s32 	%r45, %r92, 3;
	selp.b32 	%r46, %r45, %r44, %p7;
	selp.f64 	%fd34, %fd33, %fd30, %p7;
	ld.global.f64 	%fd35, [%rd27+-32];
	sub.f64 	%fd36, %fd1, %fd35;
	mul.f64 	%fd37, %fd36, %fd36;
	setp.lt.f64 	%p8, %fd37, %fd34;
	add.s32 	%r47, %r92, 4;
	selp.b32 	%r48, %r47, %r46, %p8;
	selp.f64 	%fd38, %fd37, %fd34, %p8;
	ld.global.f64 	%fd39, [%rd27+-24];
	sub.f64 	%fd40, %fd1, %fd39;
	mul.f64 	%fd41, %fd40, %fd40;
	setp.lt.f64 	%p9, %fd41, %fd38;
	add.s32 	%r49, %r92, 5;
	selp.b32 	%r50, %r49, %r48, %p9;
	selp.f64 	%fd42, %fd41, %fd38, %p9;
	ld.global.f64 	%fd43, [%rd27+-16];
	sub.f64 	%fd44, %fd1, %fd43;
	mul.f64 	%fd45, %fd44, %fd44;
	setp.lt.f64 	%p10, %fd45, %fd42;
	add.s32 	%r51, %r92, 6;
	selp.b32 	%r52, %r51, %r50, %p10;
	selp.f64 	%fd46, %fd45, %fd42, %p10;
	ld.global.f64 	%fd47, [%rd27+-8];
	sub.f64 	%fd48, %fd1, %fd47;
	mul.f64 	%fd49, %fd48, %fd48;
	setp.lt.f64 	%p11, %fd49, %fd46;
	add.s32 	%r53, %r92, 7;
	selp.b32 	%r54, %r53, %r52, %p11;
	selp.f64 	%fd50, %fd49, %fd46, %p11;
	ld.global.f64 	%fd51, [%rd27];
	sub.f64 	%fd52, %fd1, %fd51;
	mul.f64 	%fd53, %fd52, %fd52;
	setp.lt.f64 	%p12, %fd53, %fd50;
	add.s32 	%r55, %r92, 8;
	selp.b32 	%r56, %r55, %r54, %p12;
	selp.f64 	%fd54, %fd53, %fd50, %p12;
	ld.global.f64 	%fd55, [%rd27+8];
	sub.f64 	%fd56, %fd1, %fd55;
	mul.f64 	%fd57, %fd56, %fd56;
	setp.lt.f64 	%p13, %fd57, %fd54;
	add.s32 	%r57, %r92, 9;
	selp.b32 	%r58, %r57, %r56, %p13;
	selp.f64 	%fd58, %fd57, %fd54, %p13;
	ld.global.f64 	%fd59, [%rd27+16];
	sub.f64 	%fd60, %fd1, %fd59;
	mul.f64 	%fd61, %fd60, %fd60;
	setp.lt.f64 	%p14, %fd61, %fd58;
	add.s32 	%r59, %r92, 10;
	selp.b32 	%r60, %r59, %r58, %p14;
	selp.f64 	%fd62, %fd61, %fd58, %p14;
	ld.global.f64 	%fd63, [%rd27+24];
	sub.f64 	%fd64, %fd1, %fd63;
	mul.f64 	%fd65, %fd64, %fd64;
	setp.lt.f64 	%p15, %fd65, %fd62;
	add.s32 	%r61, %r92, 11;
	selp.b32 	%r62, %r61, %r60, %p15;
	selp.f64 	%fd66, %fd65, %fd62, %p15;
	ld.global.f64 	%fd67, [%rd27+32];
	sub.f64 	%fd68, %fd1, %fd67;
	mul.f64 	%fd69, %fd68, %fd68;
	setp.lt.f64 	%p16, %fd69, %fd66;
	add.s32 	%r63, %r92, 12;
	selp.b32 	%r64, %r63, %r62, %p16;
	selp.f64 	%fd70, %fd69, %fd66, %p16;
	ld.global.f64 	%fd71, [%rd27+40];
	sub.f64 	%fd72, %fd1, %fd71;
	mul.f64 	%fd73, %fd72, %fd72;
	setp.lt.f64 	%p17, %fd73, %fd70;
	add.s32 	%r65, %r92, 13;
	selp.b32 	%r66, %r65, %r64, %p17;
	selp.f64 	%fd74, %fd73, %fd70, %p17;
	ld.global.f64 	%fd75, [%rd27+48];
	sub.f64 	%fd76, %fd1, %fd75;
	mul.f64 	%fd77, %fd76, %fd76;
	setp.lt.f64 	%p18, %fd77, %fd74;
	add.s32 	%r67, %r92, 14;
	selp.b32 	%r68, %r67, %r66, %p18;
	selp.f64 	%fd78, %fd77, %fd74, %p18;
	ld.global.f64 	%fd79, [%rd27+56];
	sub.f64 	%fd80, %fd1, %fd79;
	mul.f64 	%fd81, %fd80, %fd80;
	setp.lt.f64 	%p19, %fd81, %fd78;
	add.s32 	%r69, %r92, 15;
	selp.b32 	%r106, %r69, %r68, %p19;
	selp.f64 	%fd141, %fd81, %fd78, %p19;
	add.s64 	%rd27, %rd27, 128;
	add.s32 	%r92, %r92, 16;
	setp.ne.s32 	%p20, %r92, %r98;
	@%p20 bra 	$L__BB0_4;
$L__BB0_5:
	setp.eq.s32 	%p21, %r2, 0;
	@%p21 bra 	$L__BB0_14;
	and.b32  	%r11, %r31, 7;
	setp.lt.u32 	%p22, %r2, 8;
	@%p22 bra 	$L__BB0_8;
	mul.wide.u32 	%rd19, %r98, 8;
	add.s64 	%rd20, %rd1, %rd19;
	ld.global.f64 	%fd83, [%rd20];
	sub.f64 	%fd84, %fd1, %fd83;
	mul.f64 	%fd85, %fd84, %fd84;
	setp.lt.f64 	%p23, %fd85, %fd141;
	selp.b32 	%r71, %r98, %r106, %p23;
	selp.f64 	%fd86, %fd85, %fd141, %p23;
	add.s32 	%r72, %r98, 1;
	ld.global.f64 	%fd87, [%rd20+8];
	sub.f64 	%fd88, %fd1, %fd87;
	mul.f64 	%fd89, %fd88, %fd88;
	setp.lt.f64 	%p24, %fd89, %fd86;
	selp.b32 	%r73, %r72, %r71, %p24;
	selp.f64 	%fd90, %fd89, %fd86, %p24;
	add.s32 	%r74, %r98, 2;
	ld.global.f64 	%fd91, [%rd20+16];
	sub.f64 	%fd92, %fd1, %fd91;
	mul.f64 	%fd93, %fd92, %fd92;
	setp.lt.f64 	%p25, %fd93, %fd90;
	selp.b32 	%r75, %r74, %r73, %p25;
	selp.f64 	%fd94, %fd93, %fd90, %p25;
	add.s32 	%r76, %r98, 3;
	ld.global.f64 	%fd95, [%rd20+24];
	sub.f64 	%fd96, %fd1, %fd95;
	mul.f64 	%fd97, %fd96, %fd96;
	setp.lt.f64 	%p26, %fd97, %fd94;
	selp.b32 	%r77, %r76, %r75, %p26;
	selp.f64 	%fd98, %fd97, %fd94, %p26;
	add.s32 	%r78, %r98, 4;
	ld.global.f64 	%fd99, [%rd20+32];
	sub.f64 	%fd100, %fd1, %fd99;
	mul.f64 	%fd101, %fd100, %fd100;
	setp.lt.f64 	%p27, %fd101, %fd98;
	selp.b32 	%r79, %r78, %r77, %p27;
	selp.f64 	%fd102, %fd101, %fd98, %p27;
	add.s32 	%r80, %r98, 5;
	ld.global.f64 	%fd103, [%rd20+40];
	sub.f64 	%fd104, %fd1, %fd103;
	mul.f64 	%fd105, %fd104, %fd104;
	setp.lt.f64 	%p28, %fd105, %fd102;
	selp.b32 	%r81, %r80, %r79, %p28;
	selp.f64 	%fd106, %fd105, %fd102, %p28;
	add.s32 	%r82, %r98, 6;
	ld.global.f64 	%fd107, [%rd20+48];
	sub.f64 	%fd108, %fd1, %fd107;
	mul.f64 	%fd109, %fd108, %fd108;
	setp.lt.f64 	%p29, %fd109, %fd106;
	selp.b32 	%r83, %r82, %r81, %p29;
	selp.f64 	%fd110, %fd109, %fd106, %p29;
	add.s32 	%r84, %r98, 7;
	ld.global.f64 	%fd111, [%rd20+56];
	sub.f64 	%fd112, %fd1, %fd111;
	mul.f64 	%fd113, %fd112, %fd112;
	setp.lt.f64 	%p30, %fd113, %fd110;
	selp.b32 	%r106, %r84, %r83, %p30;
	selp.f64 	%fd141, %fd113, %fd110, %p30;
	add.s32 	%r98, %r98, 8;
$L__BB0_8:
	setp.eq.s32 	%p31, %r11, 0;
	@%p31 bra 	$L__BB0_14;
	and.b32  	%r17, %r31, 3;
	setp.lt.u32 	%p32, %r11, 4;
	@%p32 bra 	$L__BB0_11;
	mul.wide.u32 	%rd21, %r98, 8;
	add.s64 	%rd22, %rd1, %rd21;
	ld.global.f64 	%fd115, [%rd22];
	sub.f64 	%fd116, %fd1, %fd115;
	mul.f64 	%fd117, %fd116, %fd116;
	setp.lt.f64 	%p33, %fd117, %fd141;
	selp.b32 	%r86, %r98, %r106, %p33;
	selp.f64 	%fd118, %fd117, %fd141, %p33;
	add.s32 	%r87, %r98, 1;
	ld.global.f64 	%fd119, [%rd22+8];
	sub.f64 	%fd120, %fd1, %fd119;
	mul.f64 	%fd121, %fd120, %fd120;
	setp.lt.f64 	%p34, %fd121, %fd118;
	selp.b32 	%r88, %r87, %r86, %p34;
	selp.f64 	%fd122, %fd121, %fd118, %p34;
	add.s32 	%r89, %r98, 2;
	ld.global.f64 	%fd123, [%rd22+16];
	sub.f64 	%fd124, %fd1, %fd123;
	mul.f64 	%fd125, %fd124, %fd124;
	setp.lt.f64 	%p35, %fd125, %fd122;
	selp.b32 	%r90, %r89, %r88, %p35;
	selp.f64 	%fd126, %fd125, %fd122, %p35;
	add.s32 	%r91, %r98, 3;
	ld.global.f64 	%fd127, [%rd22+24];
	sub.f64 	%fd128, %fd1, %fd127;
	mul.f64 	%fd129, %fd128, %fd128;
	setp.lt.f64 	%p36, %fd129, %fd126;
	selp.b32 	%r106, %r91, %r90, %p36;
	selp.f64 	%fd141, %fd129, %fd126, %p36;
	add.s32 	%r98, %r98, 4;
$L__BB0_11:
	setp.eq.s32 	%p37, %r17, 0;
	@%p37 bra 	$L__BB0_14;
	mul.wide.u32 	%rd23, %r98, 8;
	add.s64 	%rd28, %rd1, %rd23;
	neg.s32 	%r103, %r17;
$L__BB0_13:
	.pragma "nounroll";
	ld.global.f64 	%fd130, [%rd28];
	sub.f64 	%fd131, %fd1, %fd130;
	mul.f64 	%fd132, %fd131, %fd131;
	setp.lt.f64 	%p38, %fd132, %fd141;
	selp.b32 	%r106, %r98, %r106, %p38;
	selp.f64 	%fd141, %fd132, %fd141, %p38;
	add.s32 	%r98, %r98, 1;
	add.s64 	%rd28, %rd28, 8;
	add.s32 	%r103, %r103, 1;
	setp.ne.s32 	%p39, %r103, 0;
	@%p39 bra 	$L__BB0_13;
$L__BB0_14:
	cvta.to.global.u64 	%rd24, %rd10;
	mul.wide.s32 	%rd25, %r1, 4;
	add.s64 	%rd26, %rd24, %rd25;
	st.global.u32 	[%rd26], %r106;
	st.global.f64 	[%rd2], %fd141;
$L__BB0_15:
	ret;

}


// ===== COMPILED SASS (sm_100) =====

	.target	sm_100

	.elftype	@"ET_EXEC"


//--------------------- .note.nv.tkinfo           --------------------------
	.section	.note.nv.tkinfo,"",@"SHT_NOTE"
	.sectionflags	@"SHF_NOTE_NV_TKINFO"
	.tkinfo
        /*0018*/ 	.word	0x00000002
        /*0030*/ 	.string	""
        /*0030*/ 	.string	"ptxas"
        /*0030*/ 	.string	"Cuda compilation tools, release 13.0, V13.0.88"
        /*0030*/ 	.string	"Build cuda_13.0.r13.0/compiler.36424714_0"
        /*0030*/ 	.string	"-arch sm_100 -m 64 "



//--------------------- .note.nv.cuinfo           --------------------------
	.section	.note.nv.cuinfo,"",@"SHT_NOTE"
	.sectionflags	@"SHF_NOTE_NV_CUINFO"
        /*0018*/ 	.short	0x0002
        /*001a*/ 	.short	0x0064
        /*001c*/ 	.short	0x0082
	.zero		2


//--------------------- .nv.info                  --------------------------
	.section	.nv.info,"",@"SHT_CUDA_INFO"
	.align	4


	//----- nvinfo : EIATTR_REGCOUNT
	.align		4
        /*0000*/ 	.byte	0x04, 0x2f
        /*0002*/ 	.short	(.L_1 - .L_0)
	.align		4
.L_0:
        /*0004*/ 	.word	index@(_Z17kernel_assignmentPKdS0_PiPdiii)
        /*0008*/ 	.word	0x0000001e


	//----- nvinfo : EIATTR_FRAME_SIZE
	.align		4
.L_1:
        /*000c*/ 	.byte	0x04, 0x11
        /*000e*/ 	.short	(.L_3 - .L_2)
	.align		4
.L_2:
        /*0010*/ 	.word	index@(_Z17kernel_assignmentPKdS0_PiPdiii)
        /*0014*/ 	.word	0x00000000


	//----- nvinfo : EIATTR_MIN_STACK_SIZE
	.align		4
.L_3:
        /*0018*/ 	.byte	0x04, 0x12
        /*001a*/ 	.short	(.L_5 - .L_4)
	.align		4
.L_4:
        /*001c*/ 	.word	index@(_Z17kernel_assignmentPKdS0_PiPdiii)
        /*0020*/ 	.word	0x00000000
.L_5:


//--------------------- .nv.compat                --------------------------
	.section	.nv.compat,"",@"SHT_CUDA_COMPAT_INFO"
	.align	4
        /*0000*/ 	.byte	0x02, 0x09, 0x00, 0x00, 0x02, 0x02, 0x01, 0x00, 0x02, 0x05, 0x05, 0x00, 0x03, 0x07, 0x01, 0x01
        /*0010*/ 	.byte	0x02, 0x03, 0x00, 0x00, 0x02, 0x06, 0x01, 0x00, 0x04, 0x0b, 0x08, 0x00, 0x01, 0x00, 0x00, 0x00
        /*0020*/ 	.byte	0x00, 0x00, 0x00, 0x00


//--------------------- .nv.info._Z17kernel_assignmentPKdS0_PiPdiii --------------------------
	.section	.nv.info._Z17kernel_assignmentPKdS0_PiPdiii,"",@"SHT_CUDA_INFO"
	.sectionflags	@""
	.align	4


	//----- nvinfo : EIATTR_CUDA_API_VERSION
	.align		4
        /*0000*/ 	.byte	0x04, 0x37
        /*0002*/ 	.short	(.L_7 - .L_6)
.L_6:
        /*0004*/ 	.word	0x00000082


	//----- nvinfo : EIATTR_KPARAM_INFO
	.align		4
.L_7:
        /*0008*/ 	.byte	0x04, 0x17
        /*000a*/ 	.short	(.L_9 - .L_8)
.L_8:
        /*000c*/ 	.word	0x00000000
        /*0010*/ 	.short	0x0006
        /*0012*/ 	.short	0x0028
        /*0014*/ 	.byte	0x00, 0xf0, 0x11, 0x00


	//----- nvinfo : EIATTR_KPARAM_INFO
	.align		4
.L_9:
        /*0018*/ 	.byte	0x04, 0x17
        /*001a*/ 	.short	(.L_11 - .L_10)
.L_10:
        /*001c*/ 	.word	0x00000000
        /*0020*/ 	.short	0x0005
        /*0022*/ 	.short	0x0024
        /*0024*/ 	.byte	0x00, 0xf0, 0x11, 0x00


	//----- nvinfo : EIATTR_KPARAM_INFO
	.align		4
.L_11:
        /*0028*/ 	.byte	0x04, 0x17
        /*002a*/ 	.short	(.L_13 - .L_12)
.L_12:
        /*002c*/ 	.word	0x00000000
        /*0030*/ 	.short	0x0004
        /*0032*/ 	.short	0x0020
        /*0034*/ 	.byte	0x00, 0xf0, 0x11, 0x00


	//----- nvinfo : EIATTR_KPARAM_INFO
	.align		4
.L_13:
        /*0038*/ 	.byte	0x04, 0x17
        /*003a*/ 	.short	(.L_15 - .L_14)
.L_14:
        /*003c*/ 	.word	0x00000000
        /*0040*/ 	.short	0x0003
        /*0042*/ 	.short	0x0018
        /*0044*/ 	.byte	0x00, 0xf5, 0x21, 0x00


	//----- nvinfo : EIATTR_KPARAM_INFO
	.align		4
.L_15:
        /*0048*/ 	.byte	0x04, 0x17
        /*004a*/ 	.short	(.L_17 - .L_16)
.L_16:
        /*004c*/ 	.word	0x00000000
        /*0050*/ 	.short	0x0002
        /*0052*/ 	.short	0x0010
        /*0054*/ 	.byte	0x00, 0xf5, 0x21, 0x00


	//----- nvinfo : EIATTR_KPARAM_INFO
	.align		4
.L_17:
        /*0058*/ 	.byte	0x04, 0x17
        /*005a*/ 	.short	(.L_19 - .L_18)
.L_18:
        /*005c*/ 	.word	0x00000000
        /*0060*/ 	.short	0x0001
        /*0062*/ 	.short	0x0008
        /*0064*/ 	.byte	0x00, 0xf5, 0x21, 0x00


	//----- nvinfo : EIATTR_KPARAM_INFO
	.align		4
.L_19:
        /*0068*/ 	.byte	0x04, 0x17
        /*006a*/ 	.short	(.L_21 - .L_20)
.L_20:
        /*006c*/ 	.word	0x00000000
        /*0070*/ 	.short	0x0000
        /*0072*/ 	.short	0x0000
        /*0074*/ 	.byte	0x00, 0xf5, 0x21, 0x00


	//----- nvinfo : EIATTR_SPARSE_MMA_MASK
	.align		4
.L_21:
        /*0078*/ 	.byte	0x03, 0x50
        /*007a*/ 	.short	0x0000


	//----- nvinfo : EIATTR_MAXREG_COUNT
	.align		4
        /*007c*/ 	.byte	0x03, 0x1b
        /*007e*/ 	.short	0x00ff


	//----- nvinfo : EIATTR_MERCURY_ISA_VERSION
	.align		4
        /*0080*/ 	.byte	0x03, 0x5f
        /*0082*/ 	.short	0x0101


	//----- nvinfo : EIATTR_VRC_CTA_INIT_COUNT
	.align		4
        /*0084*/ 	.byte	0x02, 0x4a
	.zero		1
	.zero		1


	//----- nvinfo : EIATTR_EXIT_INSTR_OFFSETS
	.align		4
        /*0088*/ 	.byte	0x04, 0x1c
        /*008a*/ 	.short	(.L_23 - .L_22)


	//   ....[0]....
.L_22:
        /*008c*/ 	.word	0x00000070


	//   ....[1]....
        /*0090*/ 	.word	0x00001170


	//----- nvinfo : EIATTR_CBANK_PARAM_SIZE
	.align		4
.L_23:
        /*0094*/ 	.byte	0x03, 0x19
        /*0096*/ 	.short	0x002c


	//----- nvinfo : EIATTR_PARAM_CBANK
	.align		4
        /*0098*/ 	.byte	0x04, 0x0a
        /*009a*/ 	.short	(.L_25 - .L_24)
	.align		4
.L_24:
        /*009c*/ 	.word	index@(.nv.constant0._Z17kernel_assignmentPKdS0_PiPdiii)
        /*00a0*/ 	.short	0x0380
        /*00a2*/ 	.short	0x002c


	//----- nvinfo : EIATTR_SW_WAR
	.align		4
.L_25:
        /*00a4*/ 	.byte	0x04, 0x36
        /*00a6*/ 	.short	(.L_27 - .L_26)
.L_26:
        /*00a8*/ 	.word	0x00000008
.L_27:


//--------------------- .nv.callgraph             --------------------------
	.section	.nv.callgraph,"",@"SHT_CUDA_CALLGRAPH"
	.align	4
	.sectionentsize	8
	.align		4
        /*0000*/ 	.word	0x00000000
	.align		4
        /*0004*/ 	.word	0xffffffff
	.align		4
        /*0008*/ 	.word	0x00000000
	.align		4
        /*000c*/ 	.word	0xfffffffe
	.align		4
        /*0010*/ 	.word	0x00000000
	.align		4
        /*0014*/ 	.word	0xfffffffd
	.align		4
        /*0018*/ 	.word	0x00000000
	.align		4
        /*001c*/ 	.word	0xfffffffc


//--------------------- .text._Z17kernel_assignmentPKdS0_PiPdiii --------------------------
	.section	.text._Z17kernel_assignmentPKdS0_PiPdiii,"ax",@progbits
	.align	128
        .global         _Z17kernel_assignmentPKdS0_PiPdiii
        .type           _Z17kernel_assignmentPKdS0_PiPdiii,@function
        .size           _Z17kernel_assignmentPKdS0_PiPdiii,(.L_x_7 - _Z17kernel_assignmentPKdS0_PiPdiii)
        .other          _Z17kernel_assignmentPKdS0_PiPdiii,@"STO_CUDA_ENTRY STV_DEFAULT"
_Z17kernel_assignmentPKdS0_PiPdiii:
.text._Z17kernel_assignmentPKdS0_PiPdiii:
[----:B------:R-:W-:Y:S01]  /*0000*/  LDC R1, c[0x0][0x37c] ;  /* 0x0000df00ff017b82 */ /* 0x000fe20000000800 */
[----:B------:R-:W0:Y:S07]  /*0010*/  S2R R3, SR_TID.X ;  /* 0x0000000000037919 */ /* 0x000e2e0000002100 */
[----:B------:R-:W0:Y:S01]  /*0020*/  S2UR UR4, SR_CTAID.X ;  /* 0x00000000000479c3 */ /* 0x000e220000002500 */
[----:B------:R-:W1:Y:S07]  /*0030*/  LDCU UR5, c[0x0][0x3a0] ;  /* 0x00007400ff0577ac */ /* 0x000e6e0008000800 */
[----:B------:R-:W0:Y:S02]  /*0040*/  LDC R0, c[0x0][0x360] ;  /* 0x0000d800ff007b82 */ /* 0x000e240000000800 */
[----:B0-----:R-:W-:-:S05]  /*0050*/  IMAD R0, R0, UR4, R3 ;  /* 0x0000000400007c24 */ /* 0x001fca000f8e0203 */
[----:B-1----:R-:W-:-:S13]  /*0060*/  ISETP.GE.AND P0, PT, R0, UR5, PT ;  /* 0x0000000500007c0c */ /* 0x002fda000bf06270 */
[----:B------:R-:W-:Y:S05]  /*0070*/  @P0 EXIT ;  /* 0x000000000000094d */ /* 0x000fea0003800000 */
[----:B------:R-:W0:Y:S01]  /*0080*/  LDC.64 R4, c[0x0][0x398] ;  /* 0x0000e600ff047b82 */ /* 0x000e220000000a00 */
[----:B------:R-:W1:Y:S01]  /*0090*/  LDCU.64 UR10, c[0x0][0x358] ;  /* 0x00006b00ff0a77ac */ /* 0x000e620008000a00 */
[----:B------:R-:W-:Y:S02]  /*00a0*/  IMAD.MOV.U32 R2, RZ, RZ, RZ ;  /* 0x000000ffff027224 */ /* 0x000fe400078e00ff */
[----:B------:R-:W-:Y:S01]  /*00b0*/  IMAD.MOV.U32 R10, RZ, RZ, -0x77ff8a64 ;  /* 0x8800759cff0a7424 */ /* 0x000fe200078e00ff */
[----:B------:R-:W2:Y:S01]  /*00c0*/  LDCU UR6, c[0x0][0x3a4] ;  /* 0x00007480ff0677ac */ /* 0x000ea20008000800 */
[----:B------:R-:W-:Y:S01]  /*00d0*/  IMAD.MOV.U32 R11, RZ, RZ, 0x7e37e43c ;  /* 0x7e37e43cff0b7424 */ /* 0x000fe200078e00ff */
[----:B--2---:R-:W-:Y:S01]  /*00e0*/  UISETP.GE.AND UP0, UPT, UR6, 0x1, UPT ;  /* 0x000000010600788c */ /* 0x004fe2000bf06270 */
[----:B0-----:R-:W-:-:S05]  /*00f0*/  IMAD.WIDE R4, R0, 0x8, R4 ;  /* 0x0000000800047825 */ /* 0x001fca00078e0204 */
[----:B-1----:R0:W-:Y:S03]  /*0100*/  STG.E.64 desc[UR10][R4.64], RZ ;  /* 0x000000ff04007986 */ /* 0x0021e6000c101b0a */
[----:B------:R-:W-:Y:S05]  /*0110*/  BRA.U !UP0, `(.L_x_0) ;  /* 0x0000001108047547 */ /* 0x000fea000b800000 */
[----:B------:R-:W1:Y:S02]  /*0120*/  LDC.64 R8, c[0x0][0x380] ;  /* 0x0000e000ff087b82 */ /* 0x000e640000000a00 */
[----:B-1----:R-:W-:-:S06]  /*0130*/  IMAD.WIDE R8, R0, 0x8, R8 ;  /* 0x0000000800087825 */ /* 0x002fcc00078e0208 */
[----:B------:R-:W5:Y:S01]  /*0140*/  LDG.E.64 R8, desc[UR10][R8.64] ;  /* 0x0000000a08087981 */ /* 0x000f62000c1e1b00 */
[----:B------:R-:W-:Y:S01]  /*0150*/  UISETP.GE.U32.AND UP1, UPT, UR6, 0x10, UPT ;  /* 0x000000100600788c */ /* 0x000fe2000bf26070 */
[----:B------:R-:W-:Y:S01]  /*0160*/  CS2R R2, SRZ ;  /* 0x0000000000027805 */ /* 0x000fe2000001ff00 */
[----:B------:R-:W-:Y:S01]  /*0170*/  ULOP3.LUT UR7, UR6, 0xf, URZ, 0xc0, !UPT ;  /* 0x0000000f06077892 */ /* 0x000fe2000f8ec0ff */
[----:B------:R-:W-:Y:S02]  /*0180*/  IMAD.MOV.U32 R10, RZ, RZ, -0x77ff8a64 ;  /* 0x8800759cff0a7424 */ /* 0x000fe400078e00ff */
[----:B------:R-:W-:Y:S01]  /*0190*/  IMAD.MOV.U32 R11, RZ, RZ, 0x7e37e43c ;  /* 0x7e37e43cff0b7424 */ /* 0x000fe200078e00ff */
[----:B------:R-:W-:-:S03]  /*01a0*/  UISETP.NE.AND UP0, UPT, UR7, URZ, UPT ;  /* 0x000000ff0700728c */ /* 0x000fc6000bf05270 */
[----:B------:R-:W-:Y:S08]  /*01b0*/  BRA.U !UP1, `(.L_x_1) ;  /* 0x0000000909007547 */ /* 0x000ff0000b800000 */
[----:B------:R-:W1:Y:S01]  /*01c0*/  LDCU.64 UR4, c[0x0][0x388] ;  /* 0x00007100ff0477ac */ /* 0x000e620008000a00 */
[----:B------:R-:W-:Y:S02]  /*01d0*/  IMAD.MOV.U32 R26, RZ, RZ, RZ ;  /* 0x000000ffff1a7224 */ /* 0x000fe400078e00ff */
[----:B------:R-:W-:Y:S01]  /*01e0*/  IMAD.MOV.U32 R2, RZ, RZ, RZ ;  /* 0x000000ffff027224 */ /* 0x000fe200078e00ff */
[----:B------:R-:W-:Y:S01]  /*01f0*/  ULOP3.LUT UR8, UR6, 0x7ffffff0, URZ, 0xc0, !UPT ;  /* 0x7ffffff006087892 */ /* 0x000fe2000f8ec0ff */
[----:B------:R-:W-:Y:S02]  /*0200*/  IMAD.MOV.U32 R10, RZ, RZ, -0x77ff8a64 ;  /* 0x8800759cff0a7424 */ /* 0x000fe400078e00ff */
[----:B------:R-:W-:-:S03]  /*0210*/  IMAD.MOV.U32 R11, RZ, RZ, 0x7e37e43c ;  /* 0x7e37e43cff0b7424 */ /* 0x000fc600078e00ff */
[----:B------:R-:W-:Y:S01]  /*0220*/  IMAD.U32 R3, RZ, RZ, UR8 ;  /* 0x00000008ff037e24 */ /* 0x000fe2000f8e00ff */
[----:B-1----:R-:W-:-:S04]  /*0230*/  UIADD3 UR4, UP1, UPT, UR4, 0x40, URZ ;  /* 0x0000004004047890 */ /* 0x002fc8000ff3e0ff */
[----:B------:R-:W-:Y:S02]  /*0240*/  UIADD3.X UR5, UPT, UPT, URZ, UR5, URZ, UP1, !UPT ;  /* 0x00000005ff057290 */ /* 0x000fe40008ffe4ff */
[----:B------:R-:W-:-:S04]  /*0250*/  IMAD.U32 R6, RZ, RZ, UR4 ;  /* 0x00000004ff067e24 */ /* 0x000fc8000f8e00ff */
[----:B------:R-:W-:-:S07]  /*0260*/  IMAD.U32 R7, RZ, RZ, UR5 ;  /* 0x00000005ff077e24 */ /* 0x000fce000f8e00ff */
.L_x_2:
[----:B------:R-:W2:Y:S04]  /*0270*/  LDG.E.64 R12, desc[UR10][R6.64+-0x40] ;  /* 0xffffc00a060c7981 */ /* 0x000ea8000c1e1b00 */
[----:B------:R-:W3:Y:S04]  /*0280*/  LDG.E.64 R18, desc[UR10][R6.64+-0x38] ;  /* 0xffffc80a06127981 */ /* 0x000ee8000c1e1b00 */
[----:B------:R-:W4:Y:S04]  /*0290*/  LDG.E.64 R22, desc[UR10][R6.64+-0x30] ;  /* 0xffffd00a06167981 */ /* 0x000f28000c1e1b00 */
[----:B------:R-:W4:Y:S04]  /*02a0*/  LDG.E.64 R24, desc[UR10][R6.64+-0x28] ;  /* 0xffffd80a06187981 */ /* 0x000f28000c1e1b00 */
[----:B------:R-:W4:Y:S04]  /*02b0*/  LDG.E.64 R20, desc[UR10][R6.64+-0x20] ;  /* 0xffffe00a06147981 */ /* 0x000f28000c1e1b00 */
[----:B------:R-:W4:Y:S01]  /*02c0*/  LDG.E.64 R16, desc[UR10][R6.64+-0x10] ;  /* 0xfffff00a06107981 */ /* 0x000f22000c1e1b00 */
[----:B--2--5:R-:W-:-:S08]  /*02d0*/  DADD R12, R8, -R12 ;  /* 0x00000000080c7229 */ /* 0x024fd0000000080c */
[----:B------:R-:W-:Y:S02]  /*02e0*/  DMUL R14, R12, R12 ;  /* 0x0000000c0c0e7228 */ /* 0x000fe40000000000 */
[----:B------:R-:W2:Y:S01]  /*02f0*/  LDG.E.64 R12, desc[UR10][R6.64+-0x18] ;  /* 0xffffe80a060c7981 */ /* 0x000ea2000c1e1b00 */
[----:B---3--:R-:W-:-:S05]  /*0300*/  DADD R18, R8, -R18 ;  /* 0x0000000008127229 */ /* 0x008fca0000000812 */
[----:B------:R-:W-:-:S03]  /*0310*/  DSETP.GEU.AND P3, PT, R14, R10, PT ;  /* 0x0000000a0e00722a */ /* 0x000fc60003f6e000 */
[----:B------:R-:W-:-:S03]  /*0320*/  DMUL R18, R18, R18 ;  /* 0x0000001212127228 */ /* 0x000fc60000000000 */
[----:B------:R-:W-:Y:S02]  /*0330*/  FSEL R14, R14, R10, !P3 ;  /* 0x0000000a0e0e7208 */ /* 0x000fe40005800000 */
[----:B------:R-:W-:Y:S02]  /*0340*/  FSEL R15, R15, R11, !P3 ;  /* 0x0000000b0f0f7208 */ /* 0x000fe40005800000 */
[----:B------:R-:W3:Y:S04]  /*0350*/  LDG.E.64 R10, desc[UR10][R6.64+-0x8] ;  /* 0xfffff80a060a7981 */ /* 0x000ee8000c1e1b00 */
[----:B------:R-:W-:-:S06]  /*0360*/  DSETP.GEU.AND P4, PT, R18, R14, PT ;  /* 0x0000000e1200722a */ /* 0x000fcc0003f8e000 */
[----:B------:R-:W-:Y:S02]  /*0370*/  FSEL R18, R18, R14, !P4 ;  /* 0x0000000e12127208 */ /* 0x000fe40006000000 */
[----:B------:R-:W-:Y:S02]  /*0380*/  FSEL R19, R19, R15, !P4 ;  /* 0x0000000f13137208 */ /* 0x000fe40006000000 */
[----:B------:R-:W3:Y:S01]  /*0390*/  LDG.E.64 R14, desc[UR10][R6.64] ;  /* 0x0000000a060e7981 */ /* 0x000ee2000c1e1b00 */
[C---:B----4-:R-:W-:Y:S02]  /*03a0*/  DADD R22, R8.reuse, -R22 ;  /* 0x0000000008167229 */ /* 0x050fe40000000816 */
[----:B------:R-:W-:-:S06]  /*03b0*/  DADD R24, R8, -R24 ;  /* 0x0000000008187229 */ /* 0x000fcc0000000818 */
[----:B------:R-:W-:Y:S02]  /*03c0*/  DMUL R22, R22, R22 ;  /* 0x0000001616167228 */ /* 0x000fe40000000000 */
[----:B------:R-:W-:-:S06]  /*03d0*/  DMUL R24, R24, R24 ;  /* 0x0000001818187228 */ /* 0x000fcc0000000000 */
[----:B------:R-:W-:Y:S02]  /*03e0*/  DSETP.GEU.AND P5, PT, R22, R18, PT ;  /* 0x000000121600722a */ /* 0x000fe40003fae000 */
[----:B------:R-:W-:-:S04]  /*03f0*/  DADD R20, R8, -R20 ;  /* 0x0000000008147229 */ /* 0x000fc80000000814 */
[----:B------:R-:W-:Y:S02]  /*0400*/  FSEL R18, R22, R18, !P5 ;  /* 0x0000001216127208 */ /* 0x000fe40006800000 */
[----:B------:R-:W-:Y:S02]  /*0410*/  FSEL R19, R23, R19, !P5 ;  /* 0x0000001317137208 */ /* 0x000fe40006800000 */
[----:B------:R-:W-:Y:S01]  /*0420*/  DMUL R20, R20, R20 ;  /* 0x0000001414147228 */ /* 0x000fe20000000000 */
[----:B------:R-:W4:Y:S03]  /*0430*/  LDG.E.64 R22, desc[UR10][R6.64+0x8] ;  /* 0x0000080a06167981 */ /* 0x000f26000c1e1b00 */
[----:B------:R-:W-:-:S06]  /*0440*/  DSETP.GEU.AND P6, PT, R24, R18, PT ;  /* 0x000000121800722a */ /* 0x000fcc0003fce000 */
[----:B------:R-:W-:Y:S02]  /*0450*/  FSEL R18, R24, R18, !P6 ;  /* 0x0000001218127208 */ /* 0x000fe40007000000 */
[----:B------:R-:W-:Y:S02]  /*0460*/  FSEL R19, R25, R19, !P6 ;  /* 0x0000001319137208 */ /* 0x000fe40007000000 */
[----:B------:R-:W4:Y:S04]  /*0470*/  LDG.E.64 R24, desc[UR10][R6.64+0x10] ;  /* 0x0000100a06187981 */ /* 0x000f28000c1e1b00 */
[----:B------:R-:W-:-:S06]  /*0480*/  DSETP.GEU.AND P0, PT, R20, R18, PT ;  /* 0x000000121400722a */ /* 0x000fcc0003f0e000 */
[----:B------:R-:W-:Y:S02]  /*0490*/  FSEL R18, R20, R18, !P0 ;  /* 0x0000001214127208 */ /* 0x000fe40004000000 */
[----:B------:R-:W-:Y:S01]  /*04a0*/  FSEL R19, R21, R19, !P0 ;  /* 0x0000001315137208 */ /* 0x000fe20004000000 */
[----:B------:R-:W-:Y:S01]  /*04b0*/  DADD R16, R8, -R16 ;  /* 0x0000000008107229 */ /* 0x000fe20000000810 */
[----:B------:R-:W4:Y:S07]  /*04c0*/  LDG.E.64 R20, desc[UR10][R6.64+0x20] ;  /* 0x0000200a06147981 */ /* 0x000f2e000c1e1b00 */
[----:B------:R-:W-:Y:S01]  /*04d0*/  DMUL R16, R16, R16 ;  /* 0x0000001010107228 */ /* 0x000fe20000000000 */
[C---:B------:R-:W-:Y:S01]  /*04e0*/  SEL R2, R26.reuse, R2, !P3 ;  /* 0x000000021a027207 */ /* 0x040fe20005800000 */
[----:B------:R-:W-:Y:S01]  /*04f0*/  @!P4 VIADD R2, R26, 0x1 ;  /* 0x000000011a02c836 */ /* 0x000fe20000000000 */
[----:B--2---:R-:W-:-:S08]  /*0500*/  DADD R12, R8, -R12 ;  /* 0x00000000080c7229 */ /* 0x004fd0000000080c */
[----:B------:R-:W-:-:S08]  /*0510*/  DMUL R12, R12, R12 ;  /* 0x0000000c0c0c7228 */ /* 0x000fd00000000000 */
[----:B------:R-:W-:-:S06]  /*0520*/  DSETP.GEU.AND P1, PT, R12, R18, PT ;  /* 0x000000120c00722a */ /* 0x000fcc0003f2e000 */
[----:B------:R-:W-:Y:S02]  /*0530*/  FSEL R18, R12, R18, !P1 ;  /* 0x000000120c127208 */ /* 0x000fe40004800000 */
[----:B------:R-:W-:Y:S02]  /*0540*/  FSEL R19, R13, R19, !P1 ;  /* 0x000000130d137208 */ /* 0x000fe40004800000 */
[----:B------:R-:W2:Y:S01]  /*0550*/  LDG.E.64 R12, desc[UR10][R6.64+0x18] ;  /* 0x0000180a060c7981 */ /* 0x000ea2000c1e1b00 */
[----:B---3--:R-:W-:-:S03]  /*0560*/  DADD R10, R8, -R10 ;  /* 0x00000000080a7229 */ /* 0x008fc6000000080a */
[----:B------:R-:W-:-:S05]  /*0570*/  DSETP.GEU.AND P2, PT, R16, R18, PT ;  /* 0x000000121000722a */ /* 0x000fca0003f4e000 */
[----:B------:R-:W-:Y:S01]  /*0580*/  DMUL R10, R10, R10 ;  /* 0x0000000a0a0a7228 */ /* 0x000fe20000000000 */
[----:B------:R-:W-:Y:S02]  /*0590*/  FSEL R16, R16, R18, !P2 ;  /* 0x0000001210107208 */ /* 0x000fe40005000000 */
[----:B------:R-:W-:Y:S01]  /*05a0*/  FSEL R17, R17, R19, !P2 ;  /* 0x0000001311117208 */ /* 0x000fe20005000000 */
[----:B------:R-:W-:Y:S01]  /*05b0*/  DADD R14, R8, -R14 ;  /* 0x00000000080e7229 */ /* 0x000fe2000000080e */
[----:B------:R-:W3:Y:S04]  /*05c0*/  LDG.E.64 R18, desc[UR10][R6.64+0x28] ;  /* 0x0000280a06127981 */ /* 0x000ee8000c1e1b00 */
        /* <DEDUP_REMOVED lines=11> */
[----:B------:R-:W-:Y:S01]  /*0680*/  DMUL R22, R22, R22 ;  /* 0x0000001616167228 */ /* 0x000fe20000000000 */
[----:B------:R-:W-:Y:S01]  /*0690*/  @!P5 VIADD R2, R26, 0x2 ;  /* 0x000000021a02d836 */ /* 0x000fe20000000000 */
[----:B------:R-:W-:-:S06]  /*06a0*/  DMUL R24, R24, R24 ;  /* 0x0000001818187228 */ /* 0x000fcc0000000000 */
[----:B------:R-:W-:Y:S01]  /*06b0*/  DSETP.GEU.AND P5, PT, R22, R10, PT ;  /* 0x0000000a1600722a */ /* 0x000fe20003fae000 */
[----:B------:R-:W-:-:S05]  /*06c0*/  @!P6 VIADD R2, R26, 0x3 ;  /* 0x000000031a02e836 */ /* 0x000fca0000000000 */
[----:B------:R-:W-:Y:S02]  /*06d0*/  FSEL R10, R22, R10, !P5 ;  /* 0x0000000a160a7208 */ /* 0x000fe40006800000 */
[----:B------:R-:W-:-:S06]  /*06e0*/  FSEL R11, R23, R11, !P5 ;  /* 0x0000000b170b7208 */ /* 0x000fcc0006800000 */
[----:B------:R-:W-:Y:S02]  /*06f0*/  DSETP.GEU.AND P6, PT, R24, R10, PT ;  /* 0x0000000a1800722a */ /* 0x000fe40003fce000 */
[----:B------:R-:W-:-:S04]  /*0700*/  DADD R20, R8, -R20 ;  /* 0x0000000008147229 */ /* 0x000fc80000000814 */
[----:B------:R-:W-:Y:S02]  /*0710*/  FSEL R10, R24, R10, !P6 ;  /* 0x0000000a180a7208 */ /* 0x000fe40007000000 */
[----:B------:R-:W-:Y:S01]  /*0720*/  FSEL R11, R25, R11, !P6 ;  /* 0x0000000b190b7208 */ /* 0x000fe20007000000 */
[C---:B------:R-:W-:Y:S01]  /*0730*/  @!P0 VIADD R2, R26.reuse, 0x4 ;  /* 0x000000041a028836 */ /* 0x040fe20000000000 */
[----:B------:R-:W-:Y:S01]  /*0740*/  DMUL R20, R20, R20 ;  /* 0x0000001414147228 */ /* 0x000fe20000000000 */
[C---:B------:R-:W-:Y:S02]  /*0750*/  @!P1 VIADD R2, R26.reuse, 0x5 ;  /* 0x000000051a029836 */ /* 0x040fe40000000000 */
[C---:B------:R-:W-:Y:S02]  /*0760*/  @!P2 VIADD R2, R26.reuse, 0x6 ;  /* 0x000000061a02a836 */ /* 0x040fe40000000000 */
[C---:B------:R-:W-:Y:S02]  /*0770*/  @!P3 VIADD R2, R26.reuse, 0x7 ;  /* 0x000000071a02b836 */ /* 0x040fe40000000000 */
[----:B------:R-:W-:-:S02]  /*0780*/  @!P4 VIADD R2, R26, 0x8 ;  /* 0x000000081a02c836 */ /* 0x000fc40000000000 */
[C---:B------:R-:W-:Y:S02]  /*0790*/  @!P5 VIADD R2, R26.reuse, 0x9 ;  /* 0x000000091a02d836 */ /* 0x040fe40000000000 */
[----:B------:R-:W-:Y:S01]  /*07a0*/  @!P6 VIADD R2, R26, 0xa ;  /* 0x0000000a1a02e836 */ /* 0x000fe20000000000 */
[----:B--2---:R-:W-:-:S08]  /*07b0*/  DADD R12, R8, -R12 ;  /* 0x00000000080c7229 */ /* 0x004fd0000000080c */
[----:B------:R-:W-:-:S08]  /*07c0*/  DMUL R12, R12, R12 ;  /* 0x0000000c0c0c7228 */ /* 0x000fd00000000000 */
[----:B------:R-:W-:Y:S02]  /*07d0*/  DSETP.GEU.AND P0, PT, R12, R10, PT ;  /* 0x0000000a0c00722a */ /* 0x000fe40003f0e000 */
[----:B---3--:R-:W-:-:S04]  /*07e0*/  DADD R18, R8, -R18 ;  /* 0x0000000008127229 */ /* 0x008fc80000000812 */
[----:B------:R-:W-:Y:S02]  /*07f0*/  FSEL R12, R12, R10, !P0 ;  /* 0x0000000a0c0c7208 */ /* 0x000fe40004000000 */
[----:B------:R-:W-:Y:S02]  /*0800*/  FSEL R13, R13, R11, !P0 ;  /* 0x0000000b0d0d7208 */ /* 0x000fe40004000000 */
[----:B------:R-:W-:-:S04]  /*0810*/  DMUL R10, R18, R18 ;  /* 0x00000012120a7228 */ /* 0x000fc80000000000 */
[----:B------:R-:W-:Y:S02]  /*0820*/  DSETP.GEU.AND P1, PT, R20, R12, PT ;  /* 0x0000000c1400722a */ /* 0x000fe40003f2e000 */
[----:B------:R-:W-:-:S04]  /*0830*/  DADD R16, R8, -R16 ;  /* 0x0000000008107229 */ /* 0x000fc80000000810 */
        /* <DEDUP_REMOVED lines=8> */
[----:B------:R-:W-:Y:S01]  /*08c0*/  DSETP.GEU.AND P3, PT, R16, R10, PT ;  /* 0x0000000a1000722a */ /* 0x000fe20003f6e000 */
[----:B------:R-:W-:-:S05]  /*08d0*/  @!P0 VIADD R2, R26, 0xb ;  /* 0x0000000b1a028836 */ /* 0x000fca0000000000 */
[----:B------:R-:W-:Y:S02]  /*08e0*/  FSEL R10, R16, R10, !P3 ;  /* 0x0000000a100a7208 */ /* 0x000fe40005800000 */
[----:B------:R-:W-:-:S06]  /*08f0*/  FSEL R11, R17, R11, !P3 ;  /* 0x0000000b110b7208 */ /* 0x000fcc0005800000 */
[----:B------:R-:W-:Y:S01]  /*0900*/  DSETP.GEU.AND P0, PT, R14, R10, PT ;  /* 0x0000000a0e00722a */ /* 0x000fe20003f0e000 */
[C---:B------:R-:W-:Y:S02]  /*0910*/  @!P1 VIADD R2, R26.reuse, 0xc ;  /* 0x0000000c1a029836 */ /* 0x040fe40000000000 */
[C---:B------:R-:W-:Y:S02]  /*0920*/  @!P2 VIADD R2, R26.reuse, 0xd ;  /* 0x0000000d1a02a836 */ /* 0x040fe40000000000 */
[----:B------:R-:W-:-:S09]  /*0930*/  @!P3 VIADD R2, R26, 0xe ;  /* 0x0000000e1a02b836 */ /* 0x000fd20000000000 */
[C---:B------:R-:W-:Y:S02]  /*0940*/  @!P0 VIADD R2, R26.reuse, 0xf ;  /* 0x0000000f1a028836 */ /* 0x040fe40000000000 */
[----:B------:R-:W-:-:S05]  /*0950*/  VIADD R26, R26, 0x10 ;  /* 0x000000101a1a7836 */ /* 0x000fca0000000000 */
[----:B------:R-:W-:Y:S02]  /*0960*/  ISETP.NE.AND P1, PT, R26, R3, PT ;  /* 0x000000031a00720c */ /* 0x000fe40003f25270 */
[----:B------:R-:W-:Y:S02]  /*0970*/  IADD3 R6, P2, PT, R6, 0x80, RZ ;  /* 0x0000008006067810 */ /* 0x000fe40007f5e0ff */
[----:B------:R-:W-:Y:S02]  /*0980*/  FSEL R10, R14, R10, !P0 ;  /* 0x0000000a0e0a7208 */ /* 0x000fe40004000000 */
[----:B------:R-:W-:Y:S01]  /*0990*/  FSEL R11, R15, R11, !P0 ;  /* 0x0000000b0f0b7208 */ /* 0x000fe20004000000 */
[----:B------:R-:W-:-:S06]  /*09a0*/  IMAD.X R7, RZ, RZ, R7, P2 ;  /* 0x000000ffff077224 */ /* 0x000fcc00010e0607 */
[----:B------:R-:W-:Y:S05]  /*09b0*/  @P1 BRA `(.L_x_2) ;  /* 0xfffffff8002c1947 */ /* 0x000fea000383ffff */
.L_x_1:
[----:B------:R-:W-:Y:S05]  /*09c0*/  BRA.U !UP0, `(.L_x_0) ;  /* 0x0000000508d87547 */ /* 0x000fea000b800000 */
[----:B------:R-:W-:Y:S02]  /*09d0*/  UISETP.GE.U32.AND UP0, UPT, UR7, 0x8, UPT ;  /* 0x000000080700788c */ /* 0x000fe4000bf06070 */
[----:B------:R-:W-:-:S04]  /*09e0*/  ULOP3.LUT UR5, UR6, 0x7, URZ, 0xc0, !UPT ;  /* 0x0000000706057892 */ /* 0x000fc8000f8ec0ff */
[----:B------:R-:W-:-:S03]  /*09f0*/  UISETP.NE.AND UP1, UPT, UR5, URZ, UPT ;  /* 0x000000ff0500728c */ /* 0x000fc6000bf25270 */
[----:B------:R-:W-:Y:S08]  /*0a00*/  BRA.U !UP0, `(.L_x_3) ;  /* 0x0000000108ec7547 */ /* 0x000ff0000b800000 */
[----:B------:R-:W1:Y:S02]  /*0a10*/  LDC.64 R26, c[0x0][0x388] ;  /* 0x0000e200ff1a7b82 */ /* 0x000e640000000a00 */
[----:B-1----:R-:W-:-:S05]  /*0a20*/  IMAD.WIDE.U32 R26, R3, 0x8, R26 ;  /* 0x00000008031a7825 */ /* 0x002fca00078e001a */
[----:B------:R-:W2:Y:S04]  /*0a30*/  LDG.E.64 R22, desc[UR10][R26.64] ;  /* 0x0000000a1a167981 */ /* 0x000ea8000c1e1b00 */
[----:B------:R-:W3:Y:S04]  /*0a40*/  LDG.E.64 R24, desc[UR10][R26.64+0x8] ;  /* 0x0000080a1a187981 */ /* 0x000ee8000c1e1b00 */
[----:B------:R-:W4:Y:S04]  /*0a50*/  LDG.E.64 R6, desc[UR10][R26.64+0x10] ;  /* 0x0000100a1a067981 */ /* 0x000f28000c1e1b00 */
[----:B------:R-:W4:Y:S04]  /*0a60*/  LDG.E.64 R12, desc[UR10][R26.64+0x18] ;  /* 0x0000180a1a0c7981 */ /* 0x000f28000c1e1b00 */
[----:B------:R-:W4:Y:S04]  /*0a70*/  LDG.E.64 R14, desc[UR10][R26.64+0x20] ;  /* 0x0000200a1a0e7981 */ /* 0x000f28000c1e1b00 */
[----:B------:R-:W4:Y:S04]  /*0a80*/  LDG.E.64 R16, desc[UR10][R26.64+0x28] ;  /* 0x0000280a1a107981 */ /* 0x000f28000c1e1b00 */
[----:B------:R-:W4:Y:S04]  /*0a90*/  LDG.E.64 R18, desc[UR10][R26.64+0x30] ;  /* 0x0000300a1a127981 */ /* 0x000f28000c1e1b00 */
[----:B------:R-:W4:Y:S01]  /*0aa0*/  LDG.E.64 R20, desc[UR10][R26.64+0x38] ;  /* 0x0000380a1a147981 */ /* 0x000f22000c1e1b00 */
[----:B--2--5:R-:W-:-:S02]  /*0ab0*/  DADD R22, R8, -R22 ;  /* 0x0000000008167229 */ /* 0x024fc40000000816 */
[----:B---3--:R-:W-:-:S06]  /*0ac0*/  DADD R24, R8, -R24 ;  /* 0x0000000008187229 */ /* 0x008fcc0000000818 */
[----:B------:R-:W-:Y:S02]  /*0ad0*/  DMUL R22, R22, R22 ;  /* 0x0000001616167228 */ /* 0x000fe40000000000 */
[----:B----4-:R-:W-:Y:S02]  /*0ae0*/  DADD R6, R8, -R6 ;  /* 0x0000000008067229 */ /* 0x010fe40000000806 */
[----:B------:R-:W-:Y:S02]  /*0af0*/  DMUL R24, R24, R24 ;  /* 0x0000001818187228 */ /* 0x000fe40000000000 */
[----:B------:R-:W-:Y:S02]  /*0b00*/  DADD R12, R8, -R12 ;  /* 0x00000000080c7229 */ /* 0x000fe4000000080c */
[----:B------:R-:W-:Y:S02]  /*0b10*/  DSETP.GEU.AND P2, PT, R22, R10, PT ;  /* 0x0000000a1600722a */ /* 0x000fe40003f4e000 */
[----:B------:R-:W-:-:S02]  /*0b20*/  DMUL R6, R6, R6 ;  /* 0x0000000606067228 */ /* 0x000fc40000000000 */
[C---:B------:R-:W-:Y:S02]  /*0b30*/  DADD R14, R8.reuse, -R14 ;  /* 0x00000000080e7229 */ /* 0x040fe4000000080e */
[----:B------:R-:W-:Y:S01]  /*0b40*/  FSEL R10, R22, R10, !P2 ;  /* 0x0000000a160a7208 */ /* 0x000fe20005000000 */
[C---:B------:R-:W-:Y:S01]  /*0b50*/  DADD R16, R8.reuse, -R16 ;  /* 0x0000000008107229 */ /* 0x040fe20000000810 */
[----:B------:R-:W-:Y:S01]  /*0b60*/  FSEL R11, R23, R11, !P2 ;  /* 0x0000000b170b7208 */ /* 0x000fe20005000000 */
[----:B------:R-:W-:Y:S01]  /*0b70*/  DADD R18, R8, -R18 ;  /* 0x0000000008127229 */ /* 0x000fe20000000812 */
[----:B------:R-:W-:Y:S02]  /*0b80*/  SEL R2, R3, R2, !P2 ;  /* 0x0000000203027207 */ /* 0x000fe40005000000 */
[----:B------:R-:W-:Y:S02]  /*0b90*/  DMUL R14, R14, R14 ;  /* 0x0000000e0e0e7228 */ /* 0x000fe40000000000 */
[----:B------:R-:W-:-:S02]  /*0ba0*/  DSETP.GEU.AND P3, PT, R24, R10, PT ;  /* 0x0000000a1800722a */ /* 0x000fc40003f6e000 */
[----:B------:R-:W-:Y:S02]  /*0bb0*/  DMUL R16, R16, R16 ;  /* 0x0000001010107228 */ /* 0x000fe40000000000 */
[----:B------:R-:W-:Y:S02]  /*0bc0*/  DMUL R18, R18, R18 ;  /* 0x0000001212127228 */ /* 0x000fe40000000000 */
[----:B------:R-:W-:Y:S01]  /*0bd0*/  FSEL R22, R24, R10, !P3 ;  /* 0x0000000a18167208 */ /* 0x000fe20005800000 */
[----:B------:R-:W-:Y:S01]  /*0be0*/  DADD R20, R8, -R20 ;  /* 0x0000000008147229 */ /* 0x000fe20000000814 */
[----:B------:R-:W-:Y:S01]  /*0bf0*/  FSEL R23, R25, R11, !P3 ;  /* 0x0000000b19177208 */ /* 0x000fe20005800000 */
[----:B------:R-:W-:-:S05]  /*0c00*/  DMUL R10, R12, R12 ;  /* 0x0000000c0c0a7228 */ /* 0x000fca0000000000 */
[----:B------:R-:W-:Y:S01]  /*0c10*/  DSETP.GEU.AND P4, PT, R6, R22, PT ;  /* 0x000000160600722a */ /* 0x000fe20003f8e000 */
[----:B------:R-:W-:Y:S01]  /*0c20*/  @!P3 VIADD R2, R3, 0x1 ;  /* 0x000000010302b836 */ /* 0x000fe20000000000 */
[----:B------:R-:W-:-:S04]  /*0c30*/  DMUL R20, R20, R20 ;  /* 0x0000001414147228 */ /* 0x000fc80000000000 */
[----:B------:R-:W-:Y:S02]  /*0c40*/  FSEL R6, R6, R22, !P4 ;  /* 0x0000001606067208 */ /* 0x000fe40006000000 */
[----:B------:R-:W-:-:S06]  /*0c50*/  FSEL R7, R7, R23, !P4 ;  /* 0x0000001707077208 */ /* 0x000fcc0006000000 */
[----:B------:R-:W-:Y:S01]  /*0c60*/  DSETP.GEU.AND P5, PT, R10, R6, PT ;  /* 0x000000060a00722a */ /* 0x000fe20003fae000 */
[----:B------:R-:W-:-:S05]  /*0c70*/  @!P4 VIADD R2, R3, 0x2 ;  /* 0x000000020302c836 */ /* 0x000fca0000000000 */
        /* <DEDUP_REMOVED lines=18> */
[C---:B------:R-:W-:Y:S02]  /*0da0*/  @!P3 VIADD R2, R3.reuse, 0x7 ;  /* 0x000000070302b836 */ /* 0x040fe40000000000 */
[----:B------:R-:W-:-:S07]  /*0db0*/  VIADD R3, R3, 0x8 ;  /* 0x0000000803037836 */ /* 0x000fce0000000000 */
.L_x_3:
        /* <DEDUP_REMOVED lines=18> */
[----:B------:R-:W-:-:S04]  /*0ee0*/  DMUL R6, R6, R6 ;  /* 0x0000000606067228 */ /* 0x000fc80000000000 */
[----:B------:R-:W-:Y:S01]  /*0ef0*/  FSEL R10, R16, R10, !P0 ;  /* 0x0000000a100a7208 */ /* 0x000fe20004000000 */
[----:B------:R-:W-:Y:S01]  /*0f00*/  DMUL R12, R12, R12 ;  /* 0x0000000c0c0c7228 */ /* 0x000fe20000000000 */
[----:B------:R-:W-:Y:S02]  /*0f10*/  FSEL R11, R17, R11, !P0 ;  /* 0x0000000b110b7208 */ /* 0x000fe40004000000 */
[----:B------:R-:W-:-:S04]  /*0f20*/  SEL R2, R3, R2, !P0 ;  /* 0x0000000203027207 */ /* 0x000fc80004000000 */
[----:B------:R-:W-:-:S06]  /*0f30*/  DSETP.GEU.AND P1, PT, R18, R10, PT ;  /* 0x0000000a1200722a */ /* 0x000fcc0003f2e000 */
        /* <DEDUP_REMOVED lines=12> */
.L_x_4:
[----:B------:R-:W-:Y:S05]  /*1000*/  BRA.U !UP1, `(.L_x_0) ;  /* 0x0000000109487547 */ /* 0x000fea000b800000 */
[----:B------:R-:W1:Y:S01]  /*1010*/  LDC.64 R6, c[0x0][0x388] ;  /* 0x0000e200ff067b82 */ /* 0x000e620000000a00 */
[----:B------:R-:W-:Y:S01]  /*1020*/  UIADD3 UR4, UPT, UPT, -UR4, URZ, URZ ;  /* 0x000000ff04047290 */ /* 0x000fe2000fffe1ff */
[----:B-1----:R-:W-:-:S04]  /*1030*/  IMAD.WIDE.U32 R6, R3, 0x8, R6 ;  /* 0x0000000803067825 */ /* 0x002fc800078e0006 */
[----:B------:R-:W-:Y:S02]  /*1040*/  IMAD.MOV.U32 R12, RZ, RZ, R6 ;  /* 0x000000ffff0c7224 */ /* 0x000fe400078e0006 */
[----:B------:R-:W-:-:S07]  /*1050*/  IMAD.MOV.U32 R13, RZ, RZ, R7 ;  /* 0x000000ffff0d7224 */ /* 0x000fce00078e0007 */
.L_x_5:
[----:B------:R1:W2:Y:S01]  /*1060*/  LDG.E.64 R6, desc[UR10][R12.64] ;  /* 0x0000000a0c067981 */ /* 0x0002a2000c1e1b00 */
[----:B------:R-:W-:-:S04]  /*1070*/  UIADD3 UR4, UPT, UPT, UR4, 0x1, URZ ;  /* 0x0000000104047890 */ /* 0x000fc8000fffe0ff */
[----:B------:R-:W-:Y:S01]  /*1080*/  UISETP.NE.AND UP0, UPT, UR4, URZ, UPT ;  /* 0x000000ff0400728c */ /* 0x000fe2000bf05270 */
[----:B-1----:R-:W-:-:S05]  /*1090*/  IADD3 R12, P1, PT, R12, 0x8, RZ ;  /* 0x000000080c0c7810 */ /* 0x002fca0007f3e0ff */
[----:B------:R-:W-:Y:S01]  /*10a0*/  IMAD.X R13, RZ, RZ, R13, P1 ;  /* 0x000000ffff0d7224 */ /* 0x000fe200008e060d */
[----:B--2--5:R-:W-:-:S08]  /*10b0*/  DADD R6, R8, -R6 ;  /* 0x0000000008067229 */ /* 0x024fd00000000806 */
[----:B------:R-:W-:-:S08]  /*10c0*/  DMUL R6, R6, R6 ;  /* 0x0000000606067228 */ /* 0x000fd00000000000 */
[----:B------:R-:W-:-:S06]  /*10d0*/  DSETP.GEU.AND P0, PT, R6, R10, PT ;  /* 0x0000000a0600722a */ /* 0x000fcc0003f0e000 */
[C---:B------:R-:W-:Y:S01]  /*10e0*/  SEL R2, R3.reuse, R2, !P0 ;  /* 0x0000000203027207 */ /* 0x040fe20004000000 */
[----:B------:R-:W-:Y:S01]  /*10f0*/  VIADD R3, R3, 0x1 ;  /* 0x0000000103037836 */ /* 0x000fe20000000000 */
[----:B------:R-:W-:Y:S02]  /*1100*/  FSEL R10, R6, R10, !P0 ;  /* 0x0000000a060a7208 */ /* 0x000fe40004000000 */
[----:B------:R-:W-:Y:S01]  /*1110*/  FSEL R11, R7, R11, !P0 ;  /* 0x0000000b070b7208 */ /* 0x000fe20004000000 */
[----:B------:R-:W-:Y:S06]  /*1120*/  BRA.U UP0, `(.L_x_5) ;  /* 0xfffffffd00cc7547 */ /* 0x000fec000b83ffff */
.L_x_0:
[----:B------:R-:W1:Y:S02]  /*1130*/  LDC.64 R6, c[0x0][0x390] ;  /* 0x0000e400ff067b82 */ /* 0x000e640000000a00 */
[----:B-1----:R-:W-:-:S05]  /*1140*/  IMAD.WIDE R6, R0, 0x4, R6 ;  /* 0x0000000400067825 */ /* 0x002fca00078e0206 */
[----:B------:R-:W-:Y:S04]  /*1150*/  STG.E desc[UR10][R6.64], R2 ;  /* 0x0000000206007986 */ /* 0x000fe8000c10190a */
[----:B------:R-:W-:Y:S01]  /*1160*/  STG.E.64 desc[UR10][R4.64], R10 ;  /* 0x0000000a04007986 */ /* 0x000fe2000c101b0a */
[----:B------:R-:W-:Y:S05]  /*1170*/  EXIT ;  /* 0x000000000000794d */ /* 0x000fea0003800000 */
.L_x_6:
[----:B------:R-:W-:-:S00]  /*1180*/  BRA `(.L_x_6) ;  /* 0xfffffffc00fc7947 */ /* 0x000fc0000383ffff */
[----:B------:R-:W-:-:S00]  /*1190*/  NOP ;  /* 0x0000000000007918 */ /* 0x000fc00000000000 */
        /* <DEDUP_REMOVED lines=14> */
.L_x_7:


//--------------------- .nv.shared.reserved.0     --------------------------
	.section	.nv.shared.reserved.0,"aw",@nobits
	.weak		__nv_reservedSMEM_offset_0_alias
	.size		__nv_reservedSMEM_offset_0_alias, 0, 64
	.other		__nv_reservedSMEM_offset_0_alias,@"STO_CUDA_RESERVED_SHARED STV_DEFAULT"
__nv_reservedSMEM_offset_0_alias:
	.zero		0
	.zero		64


//--------------------- .nv.constant0._Z17kernel_assignmentPKdS0_PiPdiii --------------------------
	.section	.nv.constant0._Z17kernel_assignmentPKdS0_PiPdiii,"a",@progbits
	.sectionflags	@""
	.align	4
.nv.constant0._Z17kernel_assignmentPKdS0_PiPdiii:
	.zero		940


//--------------------- SYMBOLS --------------------------

	.type		.nv.reservedSmem.offset0,@object
	.size		.nv.reservedSmem.offset0,0x4
